	.headerflags	@"EF_CUDA_TEXMODE_UNIFIED EF_CUDA_64BIT_ADDRESS EF_CUDA_ACCELERATORS EF_CUDA_SM90 EF_CUDA_VIRTUAL_SM(EF_CUDA_SM90)"
	.elftype	@"ET_EXEC"


//--------------------- .nv.info                  --------------------------
	.section	.nv.info,"",@"SHT_CUDA_INFO"
	.align	4


	//----- nvinfo : EIATTR_REGCOUNT
	.align		4
        /*0000*/ 	.byte	0x04, 0x2f
        /*0002*/ 	.short	(.L_3 - .L_2)
	.align		4
.L_2:
        /*0004*/ 	.word	index@(triton_poi_fused_add_mul_pow_reciprocal_sin_0)
        /*0008*/ 	.word	0x00000015


	//----- nvinfo : EIATTR_MIN_STACK_SIZE
	.align		4
.L_3:
        /*000c*/ 	.byte	0x04, 0x12
        /*000e*/ 	.short	(.L_5 - .L_4)
	.align		4
.L_4:
        /*0010*/ 	.word	index@(triton_poi_fused_add_mul_pow_reciprocal_sin_0)
        /*0014*/ 	.word	0x00000020


	//----- nvinfo : EIATTR_FRAME_SIZE
	.align		4
.L_5:
        /*0018*/ 	.byte	0x04, 0x11
        /*001a*/ 	.short	(.L_7 - .L_6)
	.align		4
.L_6:
        /*001c*/ 	.word	index@(triton_poi_fused_add_mul_pow_reciprocal_sin_0)
        /*0020*/ 	.word	0x00000020


	//----- nvinfo : EIATTR_MIN_STACK_SIZE
	.align		4
.L_7:
        /*0024*/ 	.byte	0x04, 0x12
        /*0026*/ 	.short	(.L_9 - .L_8)
	.align		4
.L_8:
        /*0028*/ 	.word	index@(triton_poi_fused_add_mul_pow_reciprocal_sin_0)
        /*002c*/ 	.word	0x00000020
.L_9:


//--------------------- .nv.info.triton_poi_fused_add_mul_pow_reciprocal_sin_0 --------------------------
	.section	.nv.info.triton_poi_fused_add_mul_pow_reciprocal_sin_0,"",@"SHT_CUDA_INFO"
	.sectionflags	@""
	.align	4


	//----- nvinfo : EIATTR_CUDA_API_VERSION
	.align		4
        /*0000*/ 	.byte	0x04, 0x37
        /*0002*/ 	.short	(.L_11 - .L_10)
.L_10:
        /*0004*/ 	.word	0x0000007c


	//----- nvinfo : EIATTR_KPARAM_INFO
	.align		4
.L_11:
        /*0008*/ 	.byte	0x04, 0x17
        /*000a*/ 	.short	(.L_13 - .L_12)
.L_12:
        /*000c*/ 	.word	0x00000000
        /*0010*/ 	.short	0x0003
        /*0012*/ 	.short	0x0018
        /*0014*/ 	.byte	0x00, 0xf0, 0x11, 0x00


	//----- nvinfo : EIATTR_KPARAM_INFO
	.align		4
.L_13:
        /*0018*/ 	.byte	0x04, 0x17
        /*001a*/ 	.short	(.L_15 - .L_14)
.L_14:
        /*001c*/ 	.word	0x00000000
        /*0020*/ 	.short	0x0002
        /*0022*/ 	.short	0x0010
        /*0024*/ 	.byte	0x00, 0xf4, 0x21, 0x00


	//----- nvinfo : EIATTR_KPARAM_INFO
	.align		4
.L_15:
        /*0028*/ 	.byte	0x04, 0x17
        /*002a*/ 	.short	(.L_17 - .L_16)
.L_16:
        /*002c*/ 	.word	0x00000000
        /*0030*/ 	.short	0x0001
        /*0032*/ 	.short	0x0008
        /*0034*/ 	.byte	0x00, 0xf4, 0x21, 0x00


	//----- nvinfo : EIATTR_KPARAM_INFO
	.align		4
.L_17:
        /*0038*/ 	.byte	0x04, 0x17
        /*003a*/ 	.short	(.L_19 - .L_18)
.L_18:
        /*003c*/ 	.word	0x00000000
        /*0040*/ 	.short	0x0000
        /*0042*/ 	.short	0x0000
        /*0044*/ 	.byte	0x00, 0xf4, 0x21, 0x00


	//----- nvinfo : EIATTR_SPARSE_MMA_MASK
	.align		4
.L_19:
        /*0048*/ 	.byte	0x03, 0x50
        /*004a*/ 	.short	0x0000


	//----- nvinfo : EIATTR_MAXREG_COUNT
	.align		4
        /*004c*/ 	.byte	0x03, 0x1b
        /*004e*/ 	.short	0x00ff


	//----- nvinfo : EIATTR_EXIT_INSTR_OFFSETS
	.align		4
        /*0050*/ 	.byte	0x04, 0x1c
        /*0052*/ 	.short	(.L_21 - .L_20)


	//   ....[0]....
.L_20:
        /*0054*/ 	.word	0x00000e70


	//   ....[1]....
        /*0058*/ 	.word	0x00000e90


	//----- nvinfo : EIATTR_REQNTID
	.align		4
.L_21:
        /*005c*/ 	.byte	0x04, 0x10
        /*005e*/ 	.short	(.L_23 - .L_22)
.L_22:
        /*0060*/ 	.word	0x00000080
        /*0064*/ 	.word	0x00000001
        /*0068*/ 	.word	0x00000001


	//----- nvinfo : EIATTR_CRS_STACK_SIZE
	.align		4
.L_23:
        /*006c*/ 	.byte	0x04, 0x1e
        /*006e*/ 	.short	(.L_25 - .L_24)
.L_24:
        /*0070*/ 	.word	0x00000000


	//----- nvinfo : EIATTR_CBANK_PARAM_SIZE
	.align		4
.L_25:
        /*0074*/ 	.byte	0x03, 0x19
        /*0076*/ 	.short	0x001c


	//----- nvinfo : EIATTR_PARAM_CBANK
	.align		4
        /*0078*/ 	.byte	0x04, 0x0a
        /*007a*/ 	.short	(.L_27 - .L_26)
	.align		4
.L_26:
        /*007c*/ 	.word	index@(.nv.constant0.triton_poi_fused_add_mul_pow_reciprocal_sin_0)
        /*0080*/ 	.short	0x0210
        /*0082*/ 	.short	0x001c


	//----- nvinfo : EIATTR_SW_WAR
	.align		4
.L_27:
        /*0084*/ 	.byte	0x04, 0x36
        /*0086*/ 	.short	(.L_29 - .L_28)
.L_28:
        /*0088*/ 	.word	0x00000008
.L_29:


//--------------------- .nv.callgraph             --------------------------
	.section	.nv.callgraph,"",@"SHT_CUDA_CALLGRAPH"
	.align	4
	.sectionentsize	8
	.align		4
        /*0000*/ 	.word	0x00000000
	.align		4
        /*0004*/ 	.word	0xffffffff
	.align		4
        /*0008*/ 	.word	0x00000000
	.align		4
        /*000c*/ 	.word	0xfffffffe
	.align		4
        /*0010*/ 	.word	0x00000000
	.align		4
        /*0014*/ 	.word	0xfffffffd
	.align		4
        /*0018*/ 	.word	0x00000000
	.align		4
        /*001c*/ 	.word	0xfffffffc


//--------------------- .nv.constant4             --------------------------
	.section	.nv.constant4,"a",@progbits
	.align	8
	.align		8
.nv.constant4:
        /*0000*/ 	.dword	_$_str
	.align		8
        /*0008*/ 	.dword	__cudart_i2opi_f


//--------------------- .text.triton_poi_fused_add_mul_pow_reciprocal_sin_0 --------------------------
	.section	.text.triton_poi_fused_add_mul_pow_reciprocal_sin_0,"ax",@progbits
	.align	128
        .global         triton_poi_fused_add_mul_pow_reciprocal_sin_0
        .type           triton_poi_fused_add_mul_pow_reciprocal_sin_0,@function
        .size           triton_poi_fused_add_mul_pow_reciprocal_sin_0,(.L_x_7 - triton_poi_fused_add_mul_pow_reciprocal_sin_0)
        .other          triton_poi_fused_add_mul_pow_reciprocal_sin_0,@"STO_CUDA_ENTRY STV_DEFAULT"
triton_poi_fused_add_mul_pow_reciprocal_sin_0:
.text.triton_poi_fused_add_mul_pow_reciprocal_sin_0:
[----:B------:R-:W0:Y:S01]  /*0000*/  LDC R1, c[0x0][0x28] ;  /* 0x00000a00ff017b82 */ /* 0x000e220000000800 */
[----:B------:R-:W1:Y:S07]  /*0010*/  S2R R0, SR_TID.X ;  /* 0x0000000000007919 */ /* 0x000e6e0000002100 */
[----:B------:R-:W2:Y:S01]  /*0020*/  LDC.64 R4, c[0x0][0x218] ;  /* 0x00008600ff047b82 */ /* 0x000ea20000000a00 */
[----:B------:R-:W-:Y:S01]  /*0030*/  HFMA2.MMA R13, -RZ, RZ, 0, 0 ;  /* 0x00000000ff0d7435 */ /* 0x000fe200000001ff */
[----:B------:R-:W-:Y:S01]  /*0040*/  CS2R R8, SRZ ;  /* 0x0000000000087805 */ /* 0x000fe2000001ff00 */
[----:B------:R-:W3:Y:S01]  /*0050*/  S2R R11, SR_CTAID.X ;  /* 0x00000000000b7919 */ /* 0x000ee20000002500 */
[----:B------:R-:W-:Y:S01]  /*0060*/  ULDC.64 UR4, c[0x0][0x208] ;  /* 0x0000820000047ab9 */ /* 0x000fe20000000a00 */
[----:B0-----:R-:W-:-:S02]  /*0070*/  VIADD R1, R1, 0xffffffe0 ;  /* 0xffffffe001017836 */ /* 0x001fc40000000000 */
[----:B-1----:R-:W-:Y:S01]  /*0080*/  IMAD.SHL.U32 R0, R0, 0x2, RZ ;  /* 0x0000000200007824 */ /* 0x002fe200078e00ff */
[----:B---3--:R-:W-:-:S04]  /*0090*/  SHF.R.S32.HI R2, RZ, 0x17, R11 ;  /* 0x00000017ff027819 */ /* 0x008fc8000001140b */
[----:B------:R-:W-:Y:S02]  /*00a0*/  LOP3.LUT R0, R0, 0xfe, RZ, 0xc0, !PT ;  /* 0x000000fe00007812 */ /* 0x000fe400078ec0ff */
[----:B------:R-:W-:-:S03]  /*00b0*/  SGXT R2, R2, 0x1 ;  /* 0x000000010202781a */ /* 0x000fc60000000200 */
[----:B------:R-:W-:-:S05]  /*00c0*/  IMAD R11, R11, 0x100, R0 ;  /* 0x000001000b0b7824 */ /* 0x000fca00078e0200 */
[----:B------:R-:W-:Y:S02]  /*00d0*/  LEA.HI R0, R2, R11, RZ, 0x4 ;  /* 0x0000000b02007211 */ /* 0x000fe400078f20ff */
[----:B------:R-:W0:Y:S01]  /*00e0*/  LDC.64 R2, c[0x0][0x210] ;  /* 0x00008400ff027b82 */ /* 0x000e220000000a00 */
[----:B------:R-:W-:Y:S02]  /*00f0*/  ISETP.GE.AND P1, PT, R11, 0x100, PT ;  /* 0x000001000b00780c */ /* 0x000fe40003f26270 */
[----:B------:R-:W-:-:S04]  /*0100*/  SHF.R.S32.HI R0, RZ, 0x4, R0 ;  /* 0x00000004ff007819 */ /* 0x000fc80000011400 */
[----:B------:R-:W-:-:S04]  /*0110*/  LEA.HI R6, R0, R0, RZ, 0x2 ;  /* 0x0000000000067211 */ /* 0x000fc800078f10ff */
[----:B------:R-:W-:-:S05]  /*0120*/  LOP3.LUT R7, R6, 0xfffffffc, RZ, 0xc0, !PT ;  /* 0xfffffffc06077812 */ /* 0x000fca00078ec0ff */
[----:B------:R-:W-:-:S04]  /*0130*/  IMAD.IADD R7, R0, 0x1, -R7 ;  /* 0x0000000100077824 */ /* 0x000fc800078e0a07 */
[----:B--2---:R-:W-:-:S04]  /*0140*/  IMAD.WIDE R4, R7, 0x4, R4 ;  /* 0x0000000407047825 */ /* 0x004fc800078e0204 */
[----:B0-----:R-:W-:Y:S01]  /*0150*/  IMAD.WIDE R2, R11, 0x4, R2 ;  /* 0x000000040b027825 */ /* 0x001fe200078e0202 */
[----:B------:R-:W2:Y:S04]  /*0160*/  @!P1 LDG.E.EL R13, desc[UR4][R4.64] ;  /* 0x00000004040d9981 */ /* 0x000ea8000c2e1900 */
[----:B------:R-:W2:Y:S01]  /*0170*/  @!P1 LDG.E.64 R8, desc[UR4][R2.64] ;  /* 0x0000000402089981 */ /* 0x000ea2000c1e1b00 */
[----:B------:R-:W-:-:S06]  /*0180*/  IMAD.MOV.U32 R10, RZ, RZ, RZ ;  /* 0x000000ffff0a7224 */ /* 0x000fcc00078e00ff */
[----:B------:R0:W5:Y:S01]  /*0190*/  @!P1 LDG.E.EL R10, desc[UR4][R4.64] ;  /* 0x00000004040a9981 */ /* 0x000162000c2e1900 */
[----:B------:R-:W-:Y:S01]  /*01a0*/  BSSY B0, `(.L_x_0) ;  /* 0x0000047000007945 */ /* 0x000fe20003800000 */
[----:B--2---:R-:W-:-:S04]  /*01b0*/  FMUL R12, R13, R8 ;  /* 0x000000080d0c7220 */ /* 0x004fc80000400000 */
[----:B------:R-:W-:-:S06]  /*01c0*/  FMUL R0, R12, 0.63661974668502807617 ;  /* 0x3f22f9830c007820 */ /* 0x000fcc0000400000 */
[----:B------:R-:W1:Y:S01]  /*01d0*/  F2I.FTZ.NTZ R0, R0 ;  /* 0x0000000000007305 */ /* 0x000e620000213100 */
[----:B------:R-:W-:-:S05]  /*01e0*/  FADD.FTZ R14, |R12|, -RZ ;  /* 0x800000ff0c0e7221 */ /* 0x000fca0000010200 */
[----:B------:R-:W-:Y:S02]  /*01f0*/  FSETP.GE.AND P0, PT, R14, 105615, PT ;  /* 0x47ce47800e00780b */ /* 0x000fe40003f06000 */
[----:B-1----:R-:W-:-:S05]  /*0200*/  I2FP.F32.S32 R7, R0 ;  /* 0x0000000000077245 */ /* 0x002fca0000201400 */
[----:B------:R-:W-:-:S04]  /*0210*/  FFMA.FTZ R6, R7, -1.5707962512969970703, R12 ;  /* 0xbfc90fda07067823 */ /* 0x000fc8000001000c */
[----:B------:R-:W-:-:S04]  /*0220*/  FFMA.FTZ R6, R7, -7.5497894158615963534e-08, R6 ;  /* 0xb3a2216807067823 */ /* 0x000fc80000010006 */
[----:B------:R-:W-:Y:S01]  /*0230*/  FFMA.FTZ R6, R7, -5.3903029534742383927e-15, R6 ;  /* 0xa7c234c507067823 */ /* 0x000fe20000010006 */
[----:B0-----:R-:W-:Y:S06]  /*0240*/  @!P0 BRA `(.L_x_1) ;  /* 0x0000000000f08947 */ /* 0x001fec0003800000 */
[----:B------:R-:W-:-:S13]  /*0250*/  FSETP.NEU.AND P0, PT, R14, +INF , PT ;  /* 0x7f8000000e00780b */ /* 0x000fda0003f0d000 */
[----:B------:R-:W-:Y:S01]  /*0260*/  @!P0 FMUL.FTZ R6, RZ, R12 ;  /* 0x0000000cff068220 */ /* 0x000fe20000410000 */
[----:B------:R-:W-:Y:S01]  /*0270*/  @!P0 IMAD.MOV.U32 R0, RZ, RZ, RZ ;  /* 0x000000ffff008224 */ /* 0x000fe200078e00ff */
[----:B------:R-:W-:Y:S06]  /*0280*/  @!P0 BRA `(.L_x_1) ;  /* 0x0000000000e08947 */ /* 0x000fec0003800000 */
[----:B------:R-:W-:Y:S01]  /*0290*/  SHF.R.U32.HI R17, RZ, 0x17, R12 ;  /* 0x00000017ff117819 */ /* 0x000fe2000001160c */
[----:B------:R-:W-:Y:S01]  /*02a0*/  IMAD.SHL.U32 R3, R12, 0x100, RZ ;  /* 0x000001000c037824 */ /* 0x000fe200078e00ff */
[----:B------:R-:W-:Y:S01]  /*02b0*/  MOV R5, RZ ;  /* 0x000000ff00057202 */ /* 0x000fe20000000f00 */
[----:B------:R-:W-:Y:S01]  /*02c0*/  IMAD.MOV.U32 R0, RZ, RZ, RZ ;  /* 0x000000ffff007224 */ /* 0x000fe200078e00ff */
[----:B------:R-:W-:Y:S01]  /*02d0*/  LOP3.LUT R2, R17, 0xe0, RZ, 0xc0, !PT ;  /* 0x000000e011027812 */ /* 0x000fe200078ec0ff */
[----:B------:R-:W-:Y:S01]  /*02e0*/  IMAD.MOV.U32 R16, RZ, RZ, RZ ;  /* 0x000000ffff107224 */ /* 0x000fe200078e00ff */
[----:B------:R-:W-:Y:S01]  /*02f0*/  LOP3.LUT R3, R3, 0x80000000, RZ, 0xfc, !PT ;  /* 0x8000000003037812 */ /* 0x000fe200078efcff */
[----:B------:R-:W-:Y:S02]  /*0300*/  ULDC.64 UR6, c[0x4][0x8] ;  /* 0x0100020000067ab9 */ /* 0x000fe40000000a00 */
[----:B------:R-:W-:Y:S02]  /*0310*/  VIADD R4, R2, 0xffffff80 ;  /* 0xffffff8002047836 */ /* 0x000fe40000000000 */
[----:B------:R-:W-:-:S03]  /*0320*/  IMAD.MOV.U32 R2, RZ, RZ, R1 ;  /* 0x000000ffff027224 */ /* 0x000fc600078e0001 */
[----:B------:R-:W-:-:S07]  /*0330*/  SHF.R.U32.HI R4, RZ, 0x5, R4 ;  /* 0x00000005ff047819 */ /* 0x000fce0000011604 */
.L_x_2:
[----:B------:R-:W-:-:S04]  /*0340*/  IADD3 R14, P0, R5, UR6, RZ ;  /* 0x00000006050e7c10 */ /* 0x000fc8000ff1e0ff */
[----:B------:R-:W-:-:S06]  /*0350*/  IADD3.X R15, R16, UR7, RZ, P0, !PT ;  /* 0x00000007100f7c10 */ /* 0x000fcc00087fe4ff */
[----:B------:R-:W2:Y:S01]  /*0360*/  LDG.E.CONSTANT R15, desc[UR4][R14.64] ;  /* 0x000000040e0f7981 */ /* 0x000ea2000c1e9900 */
[----:B------:R-:W-:Y:S01]  /*0370*/  IADD3 R5, P2, R5, 0x4, RZ ;  /* 0x0000000405057810 */ /* 0x000fe20007f5e0ff */
[----:B------:R-:W-:Y:S01]  /*0380*/  HFMA2.MMA R7, -RZ, RZ, 0, 0 ;  /* 0x00000000ff077435 */ /* 0x000fe200000001ff */
[----:B------:R-:W-:Y:S02]  /*0390*/  IMAD.MOV.U32 R6, RZ, RZ, R0 ;  /* 0x000000ffff067224 */ /* 0x000fe400078e0000 */
[----:B------:R-:W-:Y:S01]  /*03a0*/  ISETP.NE.U32.AND P0, PT, R5, 0x18, PT ;  /* 0x000000180500780c */ /* 0x000fe20003f05070 */
[----:B------:R-:W-:-:S05]  /*03b0*/  IMAD.X R16, RZ, RZ, R16, P2 ;  /* 0x000000ffff107224 */ /* 0x000fca00010e0610 */
[----:B------:R-:W-:Y:S01]  /*03c0*/  ISETP.NE.AND.EX P0, PT, R16, RZ, PT, P0 ;  /* 0x000000ff1000720c */ /* 0x000fe20003f05300 */
[----:B--2---:R-:W-:-:S04]  /*03d0*/  IMAD.WIDE.U32 R6, R3, R15, R6 ;  /* 0x0000000f03067225 */ /* 0x004fc800078e0006 */
[----:B------:R-:W-:Y:S01]  /*03e0*/  IMAD.MOV.U32 R0, RZ, RZ, R7 ;  /* 0x000000ffff007224 */ /* 0x000fe200078e0007 */
[----:B------:R0:W-:Y:S02]  /*03f0*/  STL [R2], R6 ;  /* 0x0000000602007387 */ /* 0x0001e40000100800 */
[----:B0-----:R-:W-:-:S05]  /*0400*/  VIADD R2, R2, 0x4 ;  /* 0x0000000402027836 */ /* 0x001fca0000000000 */
[----:B------:R-:W-:Y:S05]  /*0410*/  @P0 BRA `(.L_x_2) ;  /* 0xfffffffc00c80947 */ /* 0x000fea000383ffff */
[----:B------:R-:W-:Y:S01]  /*0420*/  LOP3.LUT P0, R6, R17, 0x1f, RZ, 0xc0, !PT ;  /* 0x0000001f11067812 */ /* 0x000fe2000780c0ff */
[----:B------:R-:W-:Y:S01]  /*0430*/  IMAD R14, R4, -0x4, R1 ;  /* 0xfffffffc040e7824 */ /* 0x000fe200078e0201 */
[----:B------:R0:W-:Y:S04]  /*0440*/  STL [R1+0x18], R0 ;  /* 0x0000180001007387 */ /* 0x0001e80000100800 */
[----:B------:R-:W2:Y:S04]  /*0450*/  LDL R2, [R14+0x18] ;  /* 0x000018000e027983 */ /* 0x000ea80000100800 */
[----:B------:R-:W3:Y:S04]  /*0460*/  LDL R3, [R14+0x14] ;  /* 0x000014000e037983 */ /* 0x000ee80000100800 */
[----:B------:R-:W4:Y:S01]  /*0470*/  @P0 LDL R7, [R14+0x10] ;  /* 0x000010000e070983 */ /* 0x000f220000100800 */
[----:B------:R-:W-:Y:S01]  /*0480*/  @P0 IADD3 R4, -R6, 0x20, RZ ;  /* 0x0000002006040810 */ /* 0x000fe20007ffe1ff */
[----:B------:R-:W-:Y:S01]  /*0490*/  UMOV UR6, 0x54442d19 ;  /* 0x54442d1900067882 */ /* 0x000fe20000000000 */
[----:B------:R-:W-:Y:S01]  /*04a0*/  UMOV UR7, 0x3bf921fb ;  /* 0x3bf921fb00077882 */ /* 0x000fe20000000000 */
[----:B--2---:R-:W-:-:S02]  /*04b0*/  @P0 SHF.L.U32 R5, R2, R6, RZ ;  /* 0x0000000602050219 */ /* 0x004fc400000006ff */
[----:B---3--:R-:W-:Y:S02]  /*04c0*/  @P0 SHF.L.U32 R6, R3, R6, RZ ;  /* 0x0000000603060219 */ /* 0x008fe400000006ff */
[-C--:B----4-:R-:W-:Y:S02]  /*04d0*/  @P0 SHF.R.U32.HI R7, RZ, R4.reuse, R7 ;  /* 0x00000004ff070219 */ /* 0x090fe40000011607 */
[----:B------:R-:W-:Y:S02]  /*04e0*/  @P0 SHF.R.U32.HI R4, RZ, R4, R3 ;  /* 0x00000004ff040219 */ /* 0x000fe40000011603 */
[----:B------:R-:W-:-:S03]  /*04f0*/  @P0 IADD3 R3, R6, R7, RZ ;  /* 0x0000000706030210 */ /* 0x000fc60007ffe0ff */
[----:B------:R-:W-:-:S05]  /*0500*/  @P0 IMAD.IADD R2, R5, 0x1, R4 ;  /* 0x0000000105020824 */ /* 0x000fca00078e0204 */
[C---:B------:R-:W-:Y:S01]  /*0510*/  SHF.L.W.U32.HI R15, R3.reuse, 0x2, R2 ;  /* 0x00000002030f7819 */ /* 0x040fe20000010e02 */
[----:B------:R-:W-:-:S03]  /*0520*/  IMAD.SHL.U32 R3, R3, 0x4, RZ ;  /* 0x0000000403037824 */ /* 0x000fc600078e00ff */
[----:B0-----:R-:W-:-:S04]  /*0530*/  SHF.R.S32.HI R0, RZ, 0x1f, R15 ;  /* 0x0000001fff007819 */ /* 0x001fc8000001140f */
[C---:B------:R-:W-:Y:S02]  /*0540*/  LOP3.LUT R6, R0.reuse, R3, RZ, 0x3c, !PT ;  /* 0x0000000300067212 */ /* 0x040fe400078e3cff */
[----:B------:R-:W-:-:S04]  /*0550*/  LOP3.LUT R7, R0, R15, RZ, 0x3c, !PT ;  /* 0x0000000f00077212 */ /* 0x000fc800078e3cff */
[----:B------:R-:W0:Y:S01]  /*0560*/  I2F.F64.S64 R4, R6 ;  /* 0x0000000600047312 */ /* 0x000e220000301c00 */
[----:B------:R-:W-:Y:S02]  /*0570*/  ISETP.GE.AND P0, PT, R12, RZ, PT ;  /* 0x000000ff0c00720c */ /* 0x000fe40003f06270 */
[----:B------:R-:W-:Y:S01]  /*0580*/  SHF.R.U32.HI R0, RZ, 0x1e, R2 ;  /* 0x0000001eff007819 */ /* 0x000fe20000011602 */
[----:B0-----:R-:W-:-:S03]  /*0590*/  DMUL R4, R4, UR6 ;  /* 0x0000000604047c28 */ /* 0x001fc60008000000 */
[C---:B------:R-:W-:Y:S02]  /*05a0*/  LEA.HI R0, R15.reuse, R0, RZ, 0x1 ;  /* 0x000000000f007211 */ /* 0x040fe400078f08ff */
[----:B------:R-:W-:-:S05]  /*05b0*/  LOP3.LUT R12, R15, R12, RZ, 0x3c, !PT ;  /* 0x0000000c0f0c7212 */ /* 0x000fca00078e3cff */
[----:B------:R-:W0:Y:S01]  /*05c0*/  F2F.F32.F64 R4, R4 ;  /* 0x0000000400047310 */ /* 0x000e220000301000 */
[----:B------:R-:W-:Y:S01]  /*05d0*/  ISETP.GE.AND P2, PT, R12, RZ, PT ;  /* 0x000000ff0c00720c */ /* 0x000fe20003f46270 */
[----:B------:R-:W-:-:S04]  /*05e0*/  IMAD.MOV R2, RZ, RZ, -R0 ;  /* 0x000000ffff027224 */ /* 0x000fc800078e0a00 */
[----:B------:R-:W-:Y:S01]  /*05f0*/  @!P0 IMAD.MOV.U32 R0, RZ, RZ, R2 ;  /* 0x000000ffff008224 */ /* 0x000fe200078e0002 */
[----:B0-----:R-:W-:-:S07]  /*0600*/  FSEL R6, -R4, R4, !P2 ;  /* 0x0000000404067208 */ /* 0x001fce0005000100 */
.L_x_1:
[----:B------:R-:W-:Y:S05]  /*0610*/  BSYNC B0 ;  /* 0x0000000000007941 */ /* 0x000fea0003800000 */
.L_x_0:
[----:B------:R-:W-:Y:S01]  /*0620*/  LOP3.LUT R2, R0, 0x1, RZ, 0xc0, !PT ;  /* 0x0000000100027812 */ /* 0x000fe200078ec0ff */
[----:B-----5:R-:W-:Y:S01]  /*0630*/  FMUL R12, R10, R9 ;  /* 0x000000090a0c7220 */ /* 0x020fe20000400000 */
[----:B------:R-:W-:Y:S01]  /*0640*/  FMUL.FTZ R14, R6, R6 ;  /* 0x00000006060e7220 */ /* 0x000fe20000410000 */
[----:B------:R-:W-:Y:S01]  /*0650*/  IMAD.MOV.U32 R3, RZ, RZ, -0x46b2bead ;  /* 0xb94d4153ff037424 */ /* 0x000fe200078e00ff */
[----:B------:R-:W-:Y:S01]  /*0660*/  ISETP.NE.U32.AND P0, PT, R2, 0x1, PT ;  /* 0x000000010200780c */ /* 0x000fe20003f05070 */
[C---:B------:R-:W-:Y:S01]  /*0670*/  FMUL R2, R12.reuse, 0.63661974668502807617 ;  /* 0x3f22f9830c027820 */ /* 0x040fe20000400000 */
[----:B------:R-:W-:Y:S01]  /*0680*/  FADD.FTZ R15, |R12|, -RZ ;  /* 0x800000ff0c0f7221 */ /* 0x000fe20000010200 */
[----:B------:R-:W-:Y:S01]  /*0690*/  MOV R4, 0x3c0885e4 ;  /* 0x3c0885e400047802 */ /* 0x000fe20000000f00 */
[----:B------:R-:W-:Y:S01]  /*06a0*/  BSSY B0, `(.L_x_3) ;  /* 0x0000052000007945 */ /* 0x000fe20003800000 */
[----:B------:R-:W-:Y:S01]  /*06b0*/  LOP3.LUT P2, RZ, R0, 0x2, RZ, 0xc0, !PT ;  /* 0x0000000200ff7812 */ /* 0x000fe2000784c0ff */
[----:B------:R-:W-:Y:S01]  /*06c0*/  FADD R13, R13, 9.9999997171806853657e-10 ;  /* 0x3089705f0d0d7421 */ /* 0x000fe20000000000 */
[----:B------:R-:W0:Y:S01]  /*06d0*/  F2I.FTZ.NTZ R2, R2 ;  /* 0x0000000200027305 */ /* 0x000e220000213100 */
[----:B------:R-:W-:-:S05]  /*06e0*/  FSEL R0, R6, 1, P0 ;  /* 0x3f80000006007808 */ /* 0x000fca0000000000 */
[----:B------:R-:W-:Y:S02]  /*06f0*/  @!P0 IMAD.MOV.U32 R5, RZ, RZ, 0x37cbac00 ;  /* 0x37cbac00ff058424 */ /* 0x000fe400078e00ff */
[----:B------:R-:W-:Y:S02]  /*0700*/  @!P0 IMAD.MOV.U32 R4, RZ, RZ, 0x3d2aaabb ;  /* 0x3d2aaabbff048424 */ /* 0x000fe400078e00ff */
[C---:B------:R-:W-:Y:S01]  /*0710*/  @!P0 FFMA.FTZ R3, R14.reuse, R5, -0.0013887860113754868507 ;  /* 0xbab607ed0e038423 */ /* 0x040fe20000010005 */
[----:B------:R-:W-:Y:S02]  /*0720*/  IMAD.MOV.U32 R5, RZ, RZ, -0x41d55558 ;  /* 0xbe2aaaa8ff057424 */ /* 0x000fe400078e00ff */
[----:B------:R-:W-:Y:S01]  /*0730*/  @!P0 IMAD.MOV.U32 R5, RZ, RZ, -0x41000001 ;  /* 0xbeffffffff058424 */ /* 0x000fe200078e00ff */
[----:B------:R-:W-:Y:S01]  /*0740*/  FSETP.GE.AND P0, PT, R15, 105615, PT ;  /* 0x47ce47800f00780b */ /* 0x000fe20003f06000 */
[C---:B------:R-:W-:Y:S01]  /*0750*/  FFMA.FTZ R4, R14.reuse, R3, R4 ;  /* 0x000000030e047223 */ /* 0x040fe20000010004 */
[----:B0-----:R-:W-:Y:S01]  /*0760*/  I2FP.F32.S32 R7, R2 ;  /* 0x0000000200077245 */ /* 0x001fe20000201400 */
[----:B------:R-:W-:-:S02]  /*0770*/  FFMA.FTZ R3, R14, R0, RZ ;  /* 0x000000000e037223 */ /* 0x000fc400000100ff */
[----:B------:R-:W-:Y:S01]  /*0780*/  FFMA.FTZ R5, R14, R4, R5 ;  /* 0x000000040e057223 */ /* 0x000fe20000010005 */
[----:B------:R-:W-:Y:S01]  /*0790*/  FADD R14, R10, 9.9999997171806853657e-10 ;  /* 0x3089705f0a0e7421 */ /* 0x000fe20000000000 */
[----:B------:R-:W-:Y:S02]  /*07a0*/  FFMA.FTZ R6, R7, -1.5707962512969970703, R12 ;  /* 0xbfc90fda07067823 */ /* 0x000fe4000001000c */
[----:B------:R-:W-:Y:S02]  /*07b0*/  FFMA.FTZ R0, R3, R5, R0 ;  /* 0x0000000503007223 */ /* 0x000fe40000010000 */
[C---:B------:R-:W-:Y:S02]  /*07c0*/  FFMA.FTZ R6, R7.reuse, -7.5497894158615963534e-08, R6 ;  /* 0xb3a2216807067823 */ /* 0x040fe40000010006 */
[----:B------:R-:W-:Y:S02]  /*07d0*/  @P2 FFMA.FTZ R0, R0, -1, RZ ;  /* 0xbf80000000002823 */ /* 0x000fe400000100ff */
[----:B------:R-:W-:Y:S01]  /*07e0*/  FFMA.FTZ R6, R7, -5.3903029534742383927e-15, R6 ;  /* 0xa7c234c507067823 */ /* 0x000fe20000010006 */
[----:B------:R-:W-:Y:S06]  /*07f0*/  @!P0 BRA `(.L_x_4) ;  /* 0x0000000000f08947 */ /* 0x000fec0003800000 */
[----:B------:R-:W-:-:S13]  /*0800*/  FSETP.NEU.AND P0, PT, R15, +INF , PT ;  /* 0x7f8000000f00780b */ /* 0x000fda0003f0d000 */
[----:B------:R-:W-:Y:S01]  /*0810*/  @!P0 FMUL.FTZ R6, RZ, R12 ;  /* 0x0000000cff068220 */ /* 0x000fe20000410000 */
[----:B------:R-:W-:Y:S01]  /*0820*/  @!P0 MOV R2, RZ ;  /* 0x000000ff00028202 */ /* 0x000fe20000000f00 */
[----:B------:R-:W-:Y:S06]  /*0830*/  @!P0 BRA `(.L_x_4) ;  /* 0x0000000000e08947 */ /* 0x000fec0003800000 */
[----:B------:R-:W-:Y:S01]  /*0840*/  SHF.R.U32.HI R18, RZ, 0x17, R12 ;  /* 0x00000017ff127819 */ /* 0x000fe2000001160c */
[----:B------:R-:W-:Y:S01]  /*0850*/  IMAD.SHL.U32 R5, R12, 0x100, RZ ;  /* 0x000001000c057824 */ /* 0x000fe200078e00ff */
[----:B------:R-:W-:Y:S01]  /*0860*/  HFMA2.MMA R15, -RZ, RZ, 0, 0 ;  /* 0x00000000ff0f7435 */ /* 0x000fe200000001ff */
        /* <DEDUP_REMOVED lines=8> */
.L_x_5:
[----:B------:R-:W-:-:S04]  /*08f0*/  IADD3 R16, P0, R10, UR6, RZ ;  /* 0x000000060a107c10 */ /* 0x000fc8000ff1e0ff */
[----:B------:R-:W-:-:S06]  /*0900*/  IADD3.X R17, R15, UR7, RZ, P0, !PT ;  /* 0x000000070f117c10 */ /* 0x000fcc00087fe4ff */
[----:B------:R-:W2:Y:S01]  /*0910*/  LDG.E.CONSTANT R17, desc[UR4][R16.64] ;  /* 0x0000000410117981 */ /* 0x000ea2000c1e9900 */
[----:B------:R-:W-:Y:S01]  /*0920*/  IADD3 R10, P2, R10, 0x4, RZ ;  /* 0x000000040a0a7810 */ /* 0x000fe20007f5e0ff */
[----:B------:R-:W-:Y:S02]  /*0930*/  IMAD.MOV.U32 R6, RZ, RZ, R2 ;  /* 0x000000ffff067224 */ /* 0x000fe400078e0002 */
[----:B------:R-:W-:Y:S01]  /*0940*/  IMAD.MOV.U32 R7, RZ, RZ, RZ ;  /* 0x000000ffff077224 */ /* 0x000fe200078e00ff */
[----:B------:R-:W-:Y:S02]  /*0950*/  ISETP.NE.U32.AND P0, PT, R10, 0x18, PT ;  /* 0x000000180a00780c */ /* 0x000fe40003f05070 */
[----:B------:R-:W-:-:S04]  /*0960*/  IADD3.X R15, RZ, R15, RZ, P2, !PT ;  /* 0x0000000fff0f7210 */ /* 0x000fc800017fe4ff */
        /* <DEDUP_REMOVED lines=37> */
.L_x_4:
[----:B------:R-:W-:Y:S05]  /*0bc0*/  BSYNC B0 ;  /* 0x0000000000007941 */ /* 0x000fea0003800000 */
.L_x_3:
[C---:B------:R-:W-:Y:S01]  /*0bd0*/  FSETP.GT.AND P0, PT, |R13|.reuse, 8.50705917302346158658e+37, PT ;  /* 0x7e8000000d00780b */ /* 0x040fe20003f04200 */
[----:B------:R-:W-:Y:S01]  /*0be0*/  FMUL.FTZ R15, R6, R6 ;  /* 0x00000006060f7220 */ /* 0x000fe20000410000 */
[----:B------:R-:W-:Y:S01]  /*0bf0*/  LOP3.LUT R3, R2, 0x1, RZ, 0xc0, !PT ;  /* 0x0000000102037812 */ /* 0x000fe200078ec0ff */
[----:B------:R-:W-:Y:S01]  /*0c00*/  IMAD.MOV.U32 R4, RZ, RZ, 0x3c0885e4 ;  /* 0x3c0885e4ff047424 */ /* 0x000fe200078e00ff */
[C---:B------:R-:W-:Y:S01]  /*0c10*/  FSETP.GT.AND P2, PT, |R14|.reuse, 8.50705917302346158658e+37, PT ;  /* 0x7e8000000e00780b */ /* 0x040fe20003f44200 */
[----:B------:R-:W-:Y:S01]  /*0c20*/  IMAD.MOV.U32 R5, RZ, RZ, -0x41d55558 ;  /* 0xbe2aaaa8ff057424 */ /* 0x000fe200078e00ff */
[----:B------:R-:W-:Y:S01]  /*0c30*/  FSETP.GEU.AND P3, PT, |R13|, 1.175494350822287508e-38, PT ;  /* 0x008000000d00780b */ /* 0x000fe20003f6e200 */
[----:B------:R-:W-:Y:S01]  /*0c40*/  IMAD.MOV.U32 R7, RZ, RZ, 0x3e800000 ;  /* 0x3e800000ff077424 */ /* 0x000fe200078e00ff */
[----:B------:R-:W-:Y:S01]  /*0c50*/  ISETP.NE.U32.AND P5, PT, R3, 0x1, PT ;  /* 0x000000010300780c */ /* 0x000fe20003fa5070 */
[----:B------:R-:W-:Y:S01]  /*0c60*/  ULDC.64 UR6, c[0x0][0x220] ;  /* 0x0000880000067ab9 */ /* 0x000fe20000000a00 */
[----:B------:R-:W-:-:S02]  /*0c70*/  FSETP.GEU.AND P4, PT, |R14|, 1.175494350822287508e-38, PT ;  /* 0x008000000e00780b */ /* 0x000fc40003f8e200 */
[----:B------:R-:W-:Y:S01]  /*0c80*/  MOV R3, 0xb94d4153 ;  /* 0xb94d415300037802 */ /* 0x000fe20000000f00 */
[----:B------:R-:W-:Y:S01]  /*0c90*/  @P0 FMUL R13, R13, 0.25 ;  /* 0x3e8000000d0d0820 */ /* 0x000fe20000400000 */
[----:B------:R-:W-:Y:S02]  /*0ca0*/  LOP3.LUT P6, RZ, R2, 0x2, RZ, 0xc0, !PT ;  /* 0x0000000202ff7812 */ /* 0x000fe400078cc0ff */
[----:B------:R-:W-:Y:S01]  /*0cb0*/  FSEL R2, R6, 1, P5 ;  /* 0x3f80000006027808 */ /* 0x000fe20002800000 */
[----:B------:R-:W-:Y:S02]  /*0cc0*/  @P2 FMUL R14, R14, 0.25 ;  /* 0x3e8000000e0e2820 */ /* 0x000fe40000400000 */
[----:B------:R-:W-:Y:S02]  /*0cd0*/  @!P3 FMUL R13, R13, 16777216 ;  /* 0x4b8000000d0db820 */ /* 0x000fe40000400000 */
[----:B------:R-:W-:Y:S01]  /*0ce0*/  @!P5 IMAD.MOV.U32 R10, RZ, RZ, 0x37cbac00 ;  /* 0x37cbac00ff0ad424 */ /* 0x000fe200078e00ff */
[----:B------:R-:W-:Y:S01]  /*0cf0*/  @!P5 MOV R4, 0x3d2aaabb ;  /* 0x3d2aaabb0004d802 */ /* 0x000fe20000000f00 */
[----:B------:R-:W-:Y:S01]  /*0d00*/  @!P4 FMUL R14, R14, 16777216 ;  /* 0x4b8000000e0ec820 */ /* 0x000fe20000400000 */
[----:B------:R-:W-:-:S02]  /*0d10*/  @!P5 IMAD.MOV.U32 R5, RZ, RZ, -0x41000001 ;  /* 0xbeffffffff05d424 */ /* 0x000fc400078e00ff */
[C---:B------:R-:W-:Y:S01]  /*0d20*/  @!P5 FFMA.FTZ R3, R15.reuse, R10, -0.0013887860113754868507 ;  /* 0xbab607ed0f03d423 */ /* 0x040fe2000001000a */
[----:B------:R-:W0:Y:S03]  /*0d30*/  MUFU.RCP R13, R13 ;  /* 0x0000000d000d7308 */ /* 0x000e260000001000 */
[----:B------:R-:W-:Y:S01]  /*0d40*/  FFMA.FTZ R6, R15, R3, R4 ;  /* 0x000000030f067223 */ /* 0x000fe20000010004 */
[C---:B------:R-:W-:Y:S02]  /*0d50*/  FSEL R4, R7.reuse, 1, P0 ;  /* 0x3f80000007047808 */ /* 0x040fe40000000000 */
[----:B------:R-:W-:Y:S01]  /*0d60*/  FSEL R3, R7, 1, P2 ;  /* 0x3f80000007037808 */ /* 0x000fe20001000000 */
[C---:B------:R-:W-:Y:S01]  /*0d70*/  FFMA.FTZ R5, R15.reuse, R6, R5 ;  /* 0x000000060f057223 */ /* 0x040fe20000010005 */
[----:B------:R-:W1:Y:S01]  /*0d80*/  MUFU.RCP R14, R14 ;  /* 0x0000000e000e7308 */ /* 0x000e620000001000 */
[----:B------:R-:W-:Y:S01]  /*0d90*/  FFMA.FTZ R15, R15, R2, RZ ;  /* 0x000000020f0f7223 */ /* 0x000fe200000100ff */
[----:B------:R-:W-:Y:S01]  /*0da0*/  @!P3 FMUL R4, R4, 16777216 ;  /* 0x4b8000000404b820 */ /* 0x000fe20000400000 */
[----:B------:R-:W-:Y:S01]  /*0db0*/  @!P4 FMUL R3, R3, 16777216 ;  /* 0x4b8000000303c820 */ /* 0x000fe20000400000 */
[----:B------:R-:W-:Y:S01]  /*0dc0*/  SHF.R.S32.HI R6, RZ, 0x1f, R11 ;  /* 0x0000001fff067819 */ /* 0x000fe2000001140b */
[----:B------:R-:W-:Y:S01]  /*0dd0*/  FFMA.FTZ R2, R15, R5, R2 ;  /* 0x000000050f027223 */ /* 0x000fe20000010002 */
[----:B0-----:R-:W-:Y:S01]  /*0de0*/  FMUL R13, R13, R4 ;  /* 0x000000040d0d7220 */ /* 0x001fe20000400000 */
[----:B------:R-:W-:-:S02]  /*0df0*/  LEA R4, P0, R11, UR6, 0x2 ;  /* 0x000000060b047c11 */ /* 0x000fc4000f8010ff */
[----:B------:R-:W-:Y:S02]  /*0e00*/  @P6 FFMA.FTZ R2, R2, -1, RZ ;  /* 0xbf80000002026823 */ /* 0x000fe400000100ff */
[----:B------:R-:W-:Y:S02]  /*0e10*/  LEA.HI.X R5, R11, UR7, R6, 0x2, P0 ;  /* 0x000000070b057c11 */ /* 0x000fe400080f1406 */
[----:B------:R-:W-:Y:S01]  /*0e20*/  FMUL R2, R2, R2 ;  /* 0x0000000202027220 */ /* 0x000fe20000400000 */
[----:B-1----:R-:W-:Y:S01]  /*0e30*/  FMUL R14, R14, R3 ;  /* 0x000000030e0e7220 */ /* 0x002fe20000400000 */
[----:B------:R-:W-:-:S03]  /*0e40*/  FMUL R3, R0, R0 ;  /* 0x0000000000037220 */ /* 0x000fc60000400000 */
[----:B------:R-:W-:Y:S01]  /*0e50*/  FFMA R9, R14, R2, R9 ;  /* 0x000000020e097223 */ /* 0x000fe20000000009 */
[----:B------:R-:W-:Y:S01]  /*0e60*/  FFMA R8, R13, R3, R8 ;  /* 0x000000030d087223 */ /* 0x000fe20000000008 */
[----:B------:R-:W-:Y:S06]  /*0e70*/  @P1 EXIT ;  /* 0x000000000000194d */ /* 0x000fec0003800000 */
[----:B------:R-:W-:Y:S01]  /*0e80*/  STG.E.64 desc[UR4][R4.64], R8 ;  /* 0x0000000804007986 */ /* 0x000fe2000c101b04 */
[----:B------:R-:W-:Y:S05]  /*0e90*/  EXIT ;  /* 0x000000000000794d */ /* 0x000fea0003800000 */
.L_x_6:
[----:B------:R-:W-:-:S00]  /*0ea0*/  BRA `(.L_x_6) ;  /* 0xfffffffc00fc7947 */ /* 0x000fc0000383ffff */
[----:B------:R-:W-:-:S00]  /*0eb0*/  NOP ;  /* 0x0000000000007918 */ /* 0x000fc00000000000 */
        /* <DEDUP_REMOVED lines=12> */
.L_x_7:


//--------------------- .nv.global.init           --------------------------
	.section	.nv.global.init,"aw",@progbits
	.align	4
.nv.global.init:
	.type		__cudart_i2opi_f,@object
	.size		__cudart_i2opi_f,(_$_str - __cudart_i2opi_f)
__cudart_i2opi_f:
        /*0000*/ 	.byte	0x41, 0x90, 0x43, 0x3c, 0x99, 0x95, 0x62, 0xdb, 0xc0, 0xdd, 0x34, 0xf5, 0xd1, 0x57, 0x27, 0xfc
        /*0010*/ 	.byte	0x29, 0x15, 0x44, 0x4e, 0x6e, 0x83, 0xf9, 0xa2
	.type		_$_str,@object
	.size		_$_str,(.L_0 - _$_str)
_$_str:
        /*0018*/ 	.byte	0x5f, 0x5f, 0x43, 0x55, 0x44, 0x41, 0x5f, 0x46, 0x54, 0x5a, 0x00
.L_0:


//--------------------- .nv.constant0.triton_poi_fused_add_mul_pow_reciprocal_sin_0 --------------------------
	.section	.nv.constant0.triton_poi_fused_add_mul_pow_reciprocal_sin_0,"a",@progbits
	.sectionflags	@""
	.align	4
.nv.constant0.triton_poi_fused_add_mul_pow_reciprocal_sin_0:
	.zero		556
